//
// Generated by NVIDIA NVVM Compiler
//
// Compiler Build ID: CL-36424714
// Cuda compilation tools, release 13.0, V13.0.88
// Based on NVVM 20.0.0
//

.version 9.0
.target sm_100
.address_size 64

// _ZZ20getGlobalTimerJitter7param_tE5times has been demoted

.entry _Z20getGlobalTimerJitter7param_t(
	.param .align 8 .b8 _Z20getGlobalTimerJitter7param_t_param_0[48]
)
{
	.reg .pred 	%p<35>;
	.reg .b32 	%r<28>;
	.reg .b64 	%rd<96>;
	// demoted variable
	.shared .align 8 .b8 _ZZ20getGlobalTimerJitter7param_tE5times[32768];
	ld.param.u64 	%rd39, [_Z20getGlobalTimerJitter7param_t_param_0+16];
	ld.param.u64 	%rd37, [_Z20getGlobalTimerJitter7param_t_param_0];
	mov.b32 	%r25, -4128;
	mov.b32 	%r24, -128;
	mov.u32 	%r18, _ZZ20getGlobalTimerJitter7param_tE5times;
$L__BB0_1:
	add.s32 	%r3, %r25, 4096;
	// begin inline asm
	mov.u64 %rd41, %globaltimer;
	// end inline asm
	setp.lt.s32 	%p1, %r3, 0;
	add.s32 	%r4, %r18, %r24;
	@%p1 bra 	$L__BB0_3;
	st.shared.u64 	[%r4+-128], %rd41;
$L__BB0_3:
	// begin inline asm
	mov.u64 %rd42, %globaltimer;
	// end inline asm
	setp.lt.s32 	%p2, %r3, -1;
	@%p2 bra 	$L__BB0_5;
	st.shared.u64 	[%r4+-120], %rd42;
$L__BB0_5:
	// begin inline asm
	mov.u64 %rd43, %globaltimer;
	// end inline asm
	setp.lt.s32 	%p3, %r3, -2;
	@%p3 bra 	$L__BB0_7;
	st.shared.u64 	[%r4+-112], %rd43;
$L__BB0_7:
	// begin inline asm
	mov.u64 %rd44, %globaltimer;
	// end inline asm
	setp.lt.s32 	%p4, %r3, -3;
	@%p4 bra 	$L__BB0_9;
	st.shared.u64 	[%r4+-104], %rd44;
$L__BB0_9:
	// begin inline asm
	mov.u64 %rd45, %globaltimer;
	// end inline asm
	setp.lt.s32 	%p5, %r3, -4;
	@%p5 bra 	$L__BB0_11;
	st.shared.u64 	[%r4+-96], %rd45;
$L__BB0_11:
	// begin inline asm
	mov.u64 %rd46, %globaltimer;
	// end inline asm
	setp.lt.s32 	%p6, %r3, -5;
	@%p6 bra 	$L__BB0_13;
	st.shared.u64 	[%r4+-88], %rd46;
$L__BB0_13:
	// begin inline asm
	mov.u64 %rd47, %globaltimer;
	// end inline asm
	setp.lt.s32 	%p7, %r3, -6;
	@%p7 bra 	$L__BB0_15;
	st.shared.u64 	[%r4+-80], %rd47;
$L__BB0_15:
	// begin inline asm
	mov.u64 %rd48, %globaltimer;
	// end inline asm
	setp.lt.s32 	%p8, %r3, -7;
	@%p8 bra 	$L__BB0_17;
	st.shared.u64 	[%r4+-72], %rd48;
$L__BB0_17:
	// begin inline asm
	mov.u64 %rd49, %globaltimer;
	// end inline asm
	setp.lt.s32 	%p9, %r3, -8;
	@%p9 bra 	$L__BB0_19;
	st.shared.u64 	[%r4+-64], %rd49;
$L__BB0_19:
	// begin inline asm
	mov.u64 %rd50, %globaltimer;
	// end inline asm
	setp.lt.s32 	%p10, %r3, -9;
	@%p10 bra 	$L__BB0_21;
	st.shared.u64 	[%r4+-56], %rd50;
$L__BB0_21:
	// begin inline asm
	mov.u64 %rd51, %globaltimer;
	// end inline asm
	setp.lt.s32 	%p11, %r3, -10;
	@%p11 bra 	$L__BB0_23;
	st.shared.u64 	[%r4+-48], %rd51;
$L__BB0_23:
	// begin inline asm
	mov.u64 %rd52, %globaltimer;
	// end inline asm
	setp.lt.s32 	%p12, %r3, -11;
	@%p12 bra 	$L__BB0_25;
	st.shared.u64 	[%r4+-40], %rd52;
$L__BB0_25:
	// begin inline asm
	mov.u64 %rd53, %globaltimer;
	// end inline asm
	setp.lt.s32 	%p13, %r3, -12;
	@%p13 bra 	$L__BB0_27;
	st.shared.u64 	[%r4+-32], %rd53;
$L__BB0_27:
	// begin inline asm
	mov.u64 %rd54, %globaltimer;
	// end inline asm
	setp.lt.s32 	%p14, %r3, -13;
	@%p14 bra 	$L__BB0_29;
	st.shared.u64 	[%r4+-24], %rd54;
$L__BB0_29:
	// begin inline asm
	mov.u64 %rd55, %globaltimer;
	// end inline asm
	setp.lt.s32 	%p15, %r3, -14;
	@%p15 bra 	$L__BB0_31;
	st.shared.u64 	[%r4+-16], %rd55;
$L__BB0_31:
	// begin inline asm
	mov.u64 %rd56, %globaltimer;
	// end inline asm
	setp.lt.s32 	%p16, %r3, -15;
	@%p16 bra 	$L__BB0_33;
	st.shared.u64 	[%r4+-8], %rd56;
$L__BB0_33:
	// begin inline asm
	mov.u64 %rd57, %globaltimer;
	// end inline asm
	setp.lt.s32 	%p17, %r3, -16;
	@%p17 bra 	$L__BB0_35;
	st.shared.u64 	[%r4], %rd57;
$L__BB0_35:
	// begin inline asm
	mov.u64 %rd58, %globaltimer;
	// end inline asm
	setp.lt.s32 	%p18, %r3, -17;
	@%p18 bra 	$L__BB0_37;
	st.shared.u64 	[%r4+8], %rd58;
$L__BB0_37:
	// begin inline asm
	mov.u64 %rd59, %globaltimer;
	// end inline asm
	setp.lt.s32 	%p19, %r3, -18;
	@%p19 bra 	$L__BB0_39;
	st.shared.u64 	[%r4+16], %rd59;
$L__BB0_39:
	// begin inline asm
	mov.u64 %rd60, %globaltimer;
	// end inline asm
	setp.lt.s32 	%p20, %r3, -19;
	@%p20 bra 	$L__BB0_41;
	st.shared.u64 	[%r4+24], %rd60;
$L__BB0_41:
	// begin inline asm
	mov.u64 %rd61, %globaltimer;
	// end inline asm
	setp.lt.s32 	%p21, %r3, -20;
	@%p21 bra 	$L__BB0_43;
	st.shared.u64 	[%r4+32], %rd61;
$L__BB0_43:
	// begin inline asm
	mov.u64 %rd62, %globaltimer;
	// end inline asm
	setp.lt.s32 	%p22, %r3, -21;
	@%p22 bra 	$L__BB0_45;
	st.shared.u64 	[%r4+40], %rd62;
$L__BB0_45:
	// begin inline asm
	mov.u64 %rd63, %globaltimer;
	// end inline asm
	setp.lt.s32 	%p23, %r3, -22;
	@%p23 bra 	$L__BB0_47;
	st.shared.u64 	[%r4+48], %rd63;
$L__BB0_47:
	// begin inline asm
	mov.u64 %rd64, %globaltimer;
	// end inline asm
	setp.lt.s32 	%p24, %r3, -23;
	@%p24 bra 	$L__BB0_49;
	st.shared.u64 	[%r4+56], %rd64;
$L__BB0_49:
	// begin inline asm
	mov.u64 %rd65, %globaltimer;
	// end inline asm
	setp.lt.s32 	%p25, %r3, -24;
	@%p25 bra 	$L__BB0_51;
	st.shared.u64 	[%r4+64], %rd65;
$L__BB0_51:
	// begin inline asm
	mov.u64 %rd66, %globaltimer;
	// end inline asm
	setp.lt.s32 	%p26, %r3, -25;
	@%p26 bra 	$L__BB0_53;
	st.shared.u64 	[%r4+72], %rd66;
$L__BB0_53:
	// begin inline asm
	mov.u64 %rd67, %globaltimer;
	// end inline asm
	setp.lt.s32 	%p27, %r3, -26;
	@%p27 bra 	$L__BB0_55;
	st.shared.u64 	[%r4+80], %rd67;
$L__BB0_55:
	// begin inline asm
	mov.u64 %rd68, %globaltimer;
	// end inline asm
	setp.lt.s32 	%p28, %r3, -27;
	@%p28 bra 	$L__BB0_57;
	st.shared.u64 	[%r4+88], %rd68;
$L__BB0_57:
	// begin inline asm
	mov.u64 %rd69, %globaltimer;
	// end inline asm
	setp.lt.s32 	%p29, %r3, -28;
	@%p29 bra 	$L__BB0_59;
	st.shared.u64 	[%r4+96], %rd69;
$L__BB0_59:
	// begin inline asm
	mov.u64 %rd70, %globaltimer;
	// end inline asm
	setp.lt.s32 	%p30, %r3, -29;
	@%p30 bra 	$L__BB0_61;
	st.shared.u64 	[%r4+104], %rd70;
$L__BB0_61:
	// begin inline asm
	mov.u64 %rd71, %globaltimer;
	// end inline asm
	setp.lt.s32 	%p31, %r3, -30;
	@%p31 bra 	$L__BB0_63;
	st.shared.u64 	[%r4+112], %rd71;
$L__BB0_63:
	// begin inline asm
	mov.u64 %rd72, %globaltimer;
	// end inline asm
	setp.lt.s32 	%p32, %r3, -31;
	@%p32 bra 	$L__BB0_65;
	st.shared.u64 	[%r4+120], %rd72;
$L__BB0_65:
	add.s32 	%r25, %r25, 32;
	add.s32 	%r24, %r24, 256;
	setp.ne.s32 	%p33, %r24, 32896;
	@%p33 bra 	$L__BB0_1;
	mov.u32 	%r7, %ctaid.x;
	shl.b32 	%r21, %r7, 12;
	mul.wide.u32 	%rd73, %r21, 8;
	cvta.to.global.u64 	%rd74, %rd37;
	add.s64 	%rd75, %rd73, %rd74;
	add.s64 	%rd95, %rd75, 64;
	add.s32 	%r26, %r18, 64;
	mov.b32 	%r27, 0;
$L__BB0_67:
	ld.shared.u64 	%rd76, [%r26+-64];
	st.global.u64 	[%rd95+-64], %rd76;
	ld.shared.u64 	%rd77, [%r26+-56];
	st.global.u64 	[%rd95+-56], %rd77;
	ld.shared.u64 	%rd78, [%r26+-48];
	st.global.u64 	[%rd95+-48], %rd78;
	ld.shared.u64 	%rd79, [%r26+-40];
	st.global.u64 	[%rd95+-40], %rd79;
	ld.shared.u64 	%rd80, [%r26+-32];
	st.global.u64 	[%rd95+-32], %rd80;
	ld.shared.u64 	%rd81, [%r26+-24];
	st.global.u64 	[%rd95+-24], %rd81;
	ld.shared.u64 	%rd82, [%r26+-16];
	st.global.u64 	[%rd95+-16], %rd82;
	ld.shared.u64 	%rd83, [%r26+-8];
	st.global.u64 	[%rd95+-8], %rd83;
	ld.shared.u64 	%rd84, [%r26];
	st.global.u64 	[%rd95], %rd84;
	ld.shared.u64 	%rd85, [%r26+8];
	st.global.u64 	[%rd95+8], %rd85;
	ld.shared.u64 	%rd86, [%r26+16];
	st.global.u64 	[%rd95+16], %rd86;
	ld.shared.u64 	%rd87, [%r26+24];
	st.global.u64 	[%rd95+24], %rd87;
	ld.shared.u64 	%rd88, [%r26+32];
	st.global.u64 	[%rd95+32], %rd88;
	ld.shared.u64 	%rd89, [%r26+40];
	st.global.u64 	[%rd95+40], %rd89;
	ld.shared.u64 	%rd90, [%r26+48];
	st.global.u64 	[%rd95+48], %rd90;
	ld.shared.u64 	%rd91, [%r26+56];
	st.global.u64 	[%rd95+56], %rd91;
	add.s32 	%r27, %r27, 16;
	add.s32 	%r26, %r26, 128;
	add.s64 	%rd95, %rd95, 128;
	setp.ne.s32 	%p34, %r27, 4096;
	@%p34 bra 	$L__BB0_67;
	cvta.to.global.u64 	%rd92, %rd39;
	// begin inline asm
	mov.u32 %r23, %smid;
	// end inline asm
	mul.wide.u32 	%rd93, %r7, 4;
	add.s64 	%rd94, %rd92, %rd93;
	st.global.u32 	[%rd94], %r23;
	ret;

}


// ===== COMPILED SASS (sm_100) =====

	.target	sm_100

	.elftype	@"ET_EXEC"


//--------------------- .note.nv.tkinfo           --------------------------
	.section	.note.nv.tkinfo,"",@"SHT_NOTE"
	.sectionflags	@"SHF_NOTE_NV_TKINFO"
	.tkinfo
        /*0018*/ 	.word	0x00000002
        /*0030*/ 	.string	""
        /*0030*/ 	.string	"ptxas"
        /*0030*/ 	.string	"Cuda compilation tools, release 13.0, V13.0.88"
        /*0030*/ 	.string	"Build cuda_13.0.r13.0/compiler.36424714_0"
        /*0030*/ 	.string	"-arch sm_100 -m 64 "



//--------------------- .note.nv.cuinfo           --------------------------
	.section	.note.nv.cuinfo,"",@"SHT_NOTE"
	.sectionflags	@"SHF_NOTE_NV_CUINFO"
        /*0018*/ 	.short	0x0002
        /*001a*/ 	.short	0x0064
        /*001c*/ 	.short	0x0082
	.zero		2


//--------------------- .nv.info                  --------------------------
	.section	.nv.info,"",@"SHT_CUDA_INFO"
	.align	4


	//----- nvinfo : EIATTR_REGCOUNT
	.align		4
        /*0000*/ 	.byte	0x04, 0x2f
        /*0002*/ 	.short	(.L_1 - .L_0)
	.align		4
.L_0:
        /*0004*/ 	.word	index@(_Z20getGlobalTimerJitter7param_t)
        /*0008*/ 	.word	0x00000020


	//----- nvinfo : EIATTR_FRAME_SIZE
	.align		4
.L_1:
        /*000c*/ 	.byte	0x04, 0x11
        /*000e*/ 	.short	(.L_3 - .L_2)
	.align		4
.L_2:
        /*0010*/ 	.word	index@(_Z20getGlobalTimerJitter7param_t)
        /*0014*/ 	.word	0x00000000


	//----- nvinfo : EIATTR_MIN_STACK_SIZE
	.align		4
.L_3:
        /*0018*/ 	.byte	0x04, 0x12
        /*001a*/ 	.short	(.L_5 - .L_4)
	.align		4
.L_4:
        /*001c*/ 	.word	index@(_Z20getGlobalTimerJitter7param_t)
        /*0020*/ 	.word	0x00000000
.L_5:


//--------------------- .nv.compat                --------------------------
	.section	.nv.compat,"",@"SHT_CUDA_COMPAT_INFO"
	.align	4
        /*0000*/ 	.byte	0x02, 0x09, 0x00, 0x00, 0x02, 0x02, 0x01, 0x00, 0x02, 0x05, 0x05, 0x00, 0x03, 0x07, 0x01, 0x01
        /*0010*/ 	.byte	0x02, 0x03, 0x00, 0x00, 0x02, 0x06, 0x01, 0x00, 0x04, 0x0b, 0x08, 0x00, 0x09, 0x00, 0x00, 0x00
        /*0020*/ 	.byte	0x00, 0x00, 0x00, 0x00


//--------------------- .nv.info._Z20getGlobalTimerJitter7param_t --------------------------
	.section	.nv.info._Z20getGlobalTimerJitter7param_t,"",@"SHT_CUDA_INFO"
	.sectionflags	@""
	.align	4


	//----- nvinfo : EIATTR_CUDA_API_VERSION
	.align		4
        /*0000*/ 	.byte	0x04, 0x37
        /*0002*/ 	.short	(.L_7 - .L_6)
.L_6:
        /*0004*/ 	.word	0x00000082


	//----- nvinfo : EIATTR_KPARAM_INFO
	.align		4
.L_7:
        /*0008*/ 	.byte	0x04, 0x17
        /*000a*/ 	.short	(.L_9 - .L_8)
.L_8:
        /*000c*/ 	.word	0x00000000
        /*0010*/ 	.short	0x0000
        /*0012*/ 	.short	0x0000
        /*0014*/ 	.byte	0x00, 0xf0, 0xc1, 0x00


	//----- nvinfo : EIATTR_SPARSE_MMA_MASK
	.align		4
.L_9:
        /*0018*/ 	.byte	0x03, 0x50
        /*001a*/ 	.short	0x0000


	//----- nvinfo : EIATTR_MAXREG_COUNT
	.align		4
        /*001c*/ 	.byte	0x03, 0x1b
        /*001e*/ 	.short	0x00ff


	//----- nvinfo : EIATTR_MERCURY_ISA_VERSION
	.align		4
        /*0020*/ 	.byte	0x03, 0x5f
        /*0022*/ 	.short	0x0101


	//----- nvinfo : EIATTR_VRC_CTA_INIT_COUNT
	.align		4
        /*0024*/ 	.byte	0x02, 0x4a
	.zero		1
	.zero		1


	//----- nvinfo : EIATTR_EXIT_INSTR_OFFSETS
	.align		4
        /*0028*/ 	.byte	0x04, 0x1c
        /*002a*/ 	.short	(.L_11 - .L_10)


	//   ....[0]....
.L_10:
        /*002c*/ 	.word	0x00000e10


	//----- nvinfo : EIATTR_CBANK_PARAM_SIZE
	.align		4
.L_11:
        /*0030*/ 	.byte	0x03, 0x19
        /*0032*/ 	.short	0x0030


	//----- nvinfo : EIATTR_PARAM_CBANK
	.align		4
        /*0034*/ 	.byte	0x04, 0x0a
        /*0036*/ 	.short	(.L_13 - .L_12)
	.align		4
.L_12:
        /*0038*/ 	.word	index@(.nv.constant0._Z20getGlobalTimerJitter7param_t)
        /*003c*/ 	.short	0x0380
        /*003e*/ 	.short	0x0030


	//----- nvinfo : EIATTR_SW_WAR
	.align		4
.L_13:
        /*0040*/ 	.byte	0x04, 0x36
        /*0042*/ 	.short	(.L_15 - .L_14)
.L_14:
        /*0044*/ 	.word	0x00000008
.L_15:


//--------------------- .nv.callgraph             --------------------------
	.section	.nv.callgraph,"",@"SHT_CUDA_CALLGRAPH"
	.align	4
	.sectionentsize	8
	.align		4
        /*0000*/ 	.word	0x00000000
	.align		4
        /*0004*/ 	.word	0xffffffff
	.align		4
        /*0008*/ 	.word	0x00000000
	.align		4
        /*000c*/ 	.word	0xfffffffe
	.align		4
        /*0010*/ 	.word	0x00000000
	.align		4
        /*0014*/ 	.word	0xfffffffd
	.align		4
        /*0018*/ 	.word	0x00000000
	.align		4
        /*001c*/ 	.word	0xfffffffc


//--------------------- .text._Z20getGlobalTimerJitter7param_t --------------------------
	.section	.text._Z20getGlobalTimerJitter7param_t,"ax",@progbits
	.align	128
.text._Z20getGlobalTimerJitter7param_t:
        .type           _Z20getGlobalTimerJitter7param_t,@function
        .size           _Z20getGlobalTimerJitter7param_t,(.L_x_3 - _Z20getGlobalTimerJitter7param_t)
        .other          _Z20getGlobalTimerJitter7param_t,@"STO_CUDA_ENTRY STV_DEFAULT"
_Z20getGlobalTimerJitter7param_t:
[----:B------:R-:W-:Y:S08]  /*0000*/  LDC R1, c[0x0][0x37c] ;  /* 0x0000df00ff017b82 */ /* 0x000ff00000000800 */
[----:B------:R-:W0:Y:S01]  /*0010*/  S2UR UR5, SR_CgaCtaId ;  /* 0x00000000000579c3 */ /* 0x000e220000008800 */
[----:B------:R-:W-:Y:S01]  /*0020*/  UMOV UR4, 0x400 ;  /* 0x0000040000047882 */ /* 0x000fe20000000000 */
[----:B------:R-:W-:Y:S01]  /*0030*/  IMAD.MOV.U32 R0, RZ, RZ, -0x1020 ;  /* 0xffffefe0ff007424 */ /* 0x000fe200078e00ff */
[----:B0-----:R-:W-:-:S03]  /*0040*/  ULEA UR4, UR5, UR4, 0x18 ;  /* 0x0000000405047291 */ /* 0x001fc6000f8ec0ff */
[----:B------:R-:W-:-:S09]  /*0050*/  UMOV UR5, 0xffffff80 ;  /* 0xffffff8000057882 */ /* 0x000fd20000000000 */
.L_x_0:
[----:B------:R-:W-:Y:S01]  /*0060*/  VIADD R4, R0, 0x1000 ;  /* 0x0000100000047836 */ /* 0x000fe20000000000 */
[----:B0-----:R-:W-:-:S04]  /*0070*/  CS2R R2, SR_GLOBALTIMERLO ;  /* 0x0000000000027805 */ /* 0x001fc80000015200 */
[----:B------:R-:W-:Y:S01]  /*0080*/  ISETP.GE.AND P0, PT, R4, RZ, PT ;  /* 0x000000ff0400720c */ /* 0x000fe20003f06270 */
[----:B------:R-:W-:Y:S02]  /*0090*/  UIADD3 UR6, UPT, UPT, UR4, UR5, URZ ;  /* 0x0000000504067290 */ /* 0x000fe4000fffe0ff */
[----:B------:R-:W-:-:S04]  /*00a0*/  UIADD3 UR5, UPT, UPT, UR5, 0x100, URZ ;  /* 0x0000010005057890 */ /* 0x000fc8000fffe0ff */
[----:B------:R-:W-:-:S06]  /*00b0*/  UISETP.NE.AND UP0, UPT, UR5, 0x8080, UPT ;  /* 0x000080800500788c */ /* 0x000fcc000bf05270 */
[----:B------:R0:W-:Y:S02]  /*00c0*/  @P0 STS.64 [UR6+-0x80], R2 ;  /* 0xffff8002ff000988 */ /* 0x0001e40008000a06 */
[----:B0-----:R-:W-:Y:S02]  /*00d0*/  CS2R R2, SR_GLOBALTIMERLO ;  /* 0x0000000000027805 */ /* 0x001fe40000015200 */
[----:B------:R-:W-:-:S13]  /*00e0*/  ISETP.GE.AND P0, PT, R4, -0x1, PT ;  /* 0xffffffff0400780c */ /* 0x000fda0003f06270 */
        /* <DEDUP_REMOVED lines=45> */
[----:B------:R0:W-:Y:S02]  /*03c0*/  @P0 STS.64 [UR6], R2 ;  /* 0x00000002ff000988 */ /* 0x0001e40008000a06 */
[----:B0-----:R-:W-:Y:S02]  /*03d0*/  CS2R R2, SR_GLOBALTIMERLO ;  /* 0x0000000000027805 */ /* 0x001fe40000015200 */
[----:B------:R-:W-:-:S13]  /*03e0*/  ISETP.GE.AND P0, PT, R4, -0x11, PT ;  /* 0xffffffef0400780c */ /* 0x000fda0003f06270 */
[----:B------:R0:W-:Y:S02]  /*03f0*/  @P0 STS.64 [UR6+0x8], R2 ;  /* 0x00000802ff000988 */ /* 0x0001e40008000a06 */
        /* <DEDUP_REMOVED lines=40> */
[----:B------:R-:W-:Y:S01]  /*0680*/  ISETP.GE.AND P0, PT, R4, -0x1f, PT ;  /* 0xffffffe10400780c */ /* 0x000fe20003f06270 */
[----:B------:R-:W-:-:S12]  /*0690*/  VIADD R0, R0, 0x20 ;  /* 0x0000002000007836 */ /* 0x000fd80000000000 */
[----:B------:R0:W-:Y:S01]  /*06a0*/  @P0 STS.64 [UR6+0x78], R2 ;  /* 0x00007802ff000988 */ /* 0x0001e20008000a06 */
[----:B------:R-:W-:Y:S05]  /*06b0*/  BRA.U UP0, `(.L_x_0) ;  /* 0xfffffff900687547 */ /* 0x000fea000b83ffff */
[----:B------:R-:W1:Y:S01]  /*06c0*/  S2R R0, SR_CTAID.X ;  /* 0x0000000000007919 */ /* 0x000e620000002500 */
[----:B0-----:R-:W0:Y:S01]  /*06d0*/  LDC.64 R2, c[0x0][0x380] ;  /* 0x0000e000ff027b82 */ /* 0x001e220000000a00 */
[----:B------:R-:W-:Y:S01]  /*06e0*/  UIADD3 UR5, UPT, UPT, UR4, 0x40, URZ ;  /* 0x0000004004057890 */ /* 0x000fe2000fffe0ff */
[----:B------:R-:W2:Y:S02]  /*06f0*/  LDCU.64 UR6, c[0x0][0x358] ;  /* 0x00006b00ff0677ac */ /* 0x000ea40008000a00 */
[----:B------:R-:W-:Y:S01]  /*0700*/  UMOV UR4, URZ ;  /* 0x000000ff00047c82 */ /* 0x000fe20008000000 */
[----:B-1----:R-:W-:-:S04]  /*0710*/  IMAD.SHL.U32 R5, R0, 0x1000, RZ ;  /* 0x0000100000057824 */ /* 0x002fc800078e00ff */
[----:B0-----:R-:W-:-:S03]  /*0720*/  IMAD.WIDE.U32 R2, R5, 0x8, R2 ;  /* 0x0000000805027825 */ /* 0x001fc600078e0002 */
[----:B------:R-:W-:-:S05]  /*0730*/  IADD3 R28, P0, PT, R2, 0x40, RZ ;  /* 0x00000040021c7810 */ /* 0x000fca0007f1e0ff */
[----:B--2---:R-:W-:-:S08]  /*0740*/  IMAD.X R29, RZ, RZ, R3, P0 ;  /* 0x000000ffff1d7224 */ /* 0x004fd000000e0603 */
.L_x_1:
[----:B0-----:R-:W0:Y:S01]  /*0750*/  LDS.128 R16, [UR5+-0x40] ;  /* 0xffffc005ff107984 */ /* 0x001e220008000c00 */
[----:B------:R-:W-:Y:S01]  /*0760*/  IMAD.MOV.U32 R2, RZ, RZ, R28 ;  /* 0x000000ffff027224 */ /* 0x000fe200078e001c */
[----:B------:R-:W-:Y:S01]  /*0770*/  UIADD3 UR4, UPT, UPT, UR4, 0x40, URZ ;  /* 0x0000004004047890 */ /* 0x000fe2000fffe0ff */
[----:B------:R-:W-:Y:S01]  /*0780*/  IMAD.MOV.U32 R3, RZ, RZ, R29 ;  /* 0x000000ffff037224 */ /* 0x000fe200078e001d */
[----:B------:R-:W1:Y:S02]  /*0790*/  LDS.128 R20, [UR5+-0x30] ;  /* 0xffffd005ff147984 */ /* 0x000e640008000c00 */
[----:B------:R-:W-:Y:S01]  /*07a0*/  UISETP.NE.AND UP0, UPT, UR4, 0x1000, UPT ;  /* 0x000010000400788c */ /* 0x000fe2000bf05270 */
[----:B------:R-:W-:Y:S01]  /*07b0*/  IADD3 R28, P0, PT, R2, 0x200, RZ ;  /* 0x00000200021c7810 */ /* 0x000fe20007f1e0ff */
[----:B------:R-:W2:Y:S04]  /*07c0*/  LDS.128 R4, [UR5+-0x20] ;  /* 0xffffe005ff047984 */ /* 0x000ea80008000c00 */
[----:B------:R-:W3:Y:S01]  /*07d0*/  LDS.128 R24, [UR5+-0x10] ;  /* 0xfffff005ff187984 */ /* 0x000ee20008000c00 */
[----:B------:R-:W-:-:S03]  /*07e0*/  IMAD.X R29, RZ, RZ, R3, P0 ;  /* 0x000000ffff1d7224 */ /* 0x000fc600000e0603 */
[----:B------:R-:W4:Y:S04]  /*07f0*/  LDS.128 R8, [UR5] ;  /* 0x00000005ff087984 */ /* 0x000f280008000c00 */
[----:B------:R-:W5:Y:S04]  /*0800*/  LDS.128 R12, [UR5+0x10] ;  /* 0x00001005ff0c7984 */ /* 0x000f680008000c00 */
[----:B0-----:R-:W-:Y:S04]  /*0810*/  STG.E.64 desc[UR6][R2.64+-0x40], R16 ;  /* 0xffffc01002007986 */ /* 0x001fe8000c101b06 */
[----:B------:R-:W-:Y:S04]  /*0820*/  STG.E.64 desc[UR6][R2.64+-0x38], R18 ;  /* 0xffffc81202007986 */ /* 0x000fe8000c101b06 */
[----:B-1----:R-:W-:Y:S04]  /*0830*/  STG.E.64 desc[UR6][R2.64+-0x30], R20 ;  /* 0xffffd01402007986 */ /* 0x002fe8000c101b06 */
[----:B------:R-:W-:Y:S04]  /*0840*/  STG.E.64 desc[UR6][R2.64+-0x28], R22 ;  /* 0xffffd81602007986 */ /* 0x000fe8000c101b06 */
[----:B------:R-:W0:Y:S04]  /*0850*/  LDS.128 R16, [UR5+0x20] ;  /* 0x00002005ff107984 */ /* 0x000e280008000c00 */
[----:B------:R-:W1:Y:S04]  /*0860*/  LDS.128 R20, [UR5+0x30] ;  /* 0x00003005ff147984 */ /* 0x000e680008000c00 */
[----:B--2---:R-:W-:Y:S04]  /*0870*/  STG.E.64 desc[UR6][R2.64+-0x20], R4 ;  /* 0xffffe00402007986 */ /* 0x004fe8000c101b06 */
[----:B------:R-:W-:Y:S04]  /*0880*/  STG.E.64 desc[UR6][R2.64+-0x18], R6 ;  /* 0xffffe80602007986 */ /* 0x000fe8000c101b06 */
[----:B---3--:R-:W-:Y:S04]  /*0890*/  STG.E.64 desc[UR6][R2.64+-0x10], R24 ;  /* 0xfffff01802007986 */ /* 0x008fe8000c101b06 */
[----:B------:R-:W-:Y:S04]  /*08a0*/  STG.E.64 desc[UR6][R2.64+-0x8], R26 ;  /* 0xfffff81a02007986 */ /* 0x000fe8000c101b06 */
[----:B----4-:R-:W-:Y:S04]  /*08b0*/  STG.E.64 desc[UR6][R2.64], R8 ;  /* 0x0000000802007986 */ /* 0x010fe8000c101b06 */
[----:B------:R-:W-:Y:S04]  /*08c0*/  STG.E.64 desc[UR6][R2.64+0x8], R10 ;  /* 0x0000080a02007986 */ /* 0x000fe8000c101b06 */
[----:B-----5:R-:W-:Y:S04]  /*08d0*/  STG.E.64 desc[UR6][R2.64+0x10], R12 ;  /* 0x0000100c02007986 */ /* 0x020fe8000c101b06 */
[----:B------:R-:W-:Y:S04]  /*08e0*/  STG.E.64 desc[UR6][R2.64+0x18], R14 ;  /* 0x0000180e02007986 */ /* 0x000fe8000c101b06 */
[----:B0-----:R-:W-:Y:S04]  /*08f0*/  STG.E.64 desc[UR6][R2.64+0x20], R16 ;  /* 0x0000201002007986 */ /* 0x001fe8000c101b06 */
[----:B------:R-:W-:Y:S04]  /*0900*/  STG.E.64 desc[UR6][R2.64+0x28], R18 ;  /* 0x0000281202007986 */ /* 0x000fe8000c101b06 */
[----:B-1----:R-:W-:Y:S04]  /*0910*/  STG.E.64 desc[UR6][R2.64+0x30], R20 ;  /* 0x0000301402007986 */ /* 0x002fe8000c101b06 */
[----:B------:R-:W-:Y:S04]  /*0920*/  STG.E.64 desc[UR6][R2.64+0x38], R22 ;  /* 0x0000381602007986 */ /* 0x000fe8000c101b06 */
[----:B------:R-:W0:Y:S04]  /*0930*/  LDS.128 R4, [UR5+0x40] ;  /* 0x00004005ff047984 */ /* 0x000e280008000c00 */
[----:B------:R-:W1:Y:S04]  /*0940*/  LDS.128 R24, [UR5+0x50] ;  /* 0x00005005ff187984 */ /* 0x000e680008000c00 */
[----:B------:R-:W2:Y:S04]  /*0950*/  LDS.128 R8, [UR5+0x60] ;  /* 0x00006005ff087984 */ /* 0x000ea80008000c00 */
[----:B------:R-:W3:Y:S04]  /*0960*/  LDS.128 R12, [UR5+0x70] ;  /* 0x00007005ff0c7984 */ /* 0x000ee80008000c00 */
[----:B------:R-:W4:Y:S04]  /*0970*/  LDS.128 R16, [UR5+0x80] ;  /* 0x00008005ff107984 */ /* 0x000f280008000c00 */
[----:B------:R-:W5:Y:S04]  /*0980*/  LDS.128 R20, [UR5+0x90] ;  /* 0x00009005ff147984 */ /* 0x000f680008000c00 */
[----:B0-----:R-:W-:Y:S04]  /*0990*/  STG.E.64 desc[UR6][R2.64+0x40], R4 ;  /* 0x0000400402007986 */ /* 0x001fe8000c101b06 */
[----:B------:R-:W-:Y:S04]  /*09a0*/  STG.E.64 desc[UR6][R2.64+0x48], R6 ;  /* 0x0000480602007986 */ /* 0x000fe8000c101b06 */
[----:B-1----:R-:W-:Y:S04]  /*09b0*/  STG.E.64 desc[UR6][R2.64+0x50], R24 ;  /* 0x0000501802007986 */ /* 0x002fe8000c101b06 */
[----:B------:R-:W-:Y:S04]  /*09c0*/  STG.E.64 desc[UR6][R2.64+0x58], R26 ;  /* 0x0000581a02007986 */ /* 0x000fe8000c101b06 */
        /* <DEDUP_REMOVED lines=49> */
[----:B------:R-:W5:Y:S01]  /*0ce0*/  LDS.128 R24, [UR5+0x1b0] ;  /* 0x0001b005ff187984 */ /* 0x000f620008000c00 */
[----:B------:R-:W-:-:S03]  /*0cf0*/  UIADD3 UR5, UPT, UPT, UR5, 0x200, URZ ;  /* 0x0000020005057890 */ /* 0x000fc6000fffe0ff */
[----:B0-----:R0:W-:Y:S04]  /*0d00*/  STG.E.64 desc[UR6][R2.64+0x160], R4 ;  /* 0x0001600402007986 */ /* 0x0011e8000c101b06 */
[----:B------:R0:W-:Y:S04]  /*0d10*/  STG.E.64 desc[UR6][R2.64+0x168], R6 ;  /* 0x0001680602007986 */ /* 0x0001e8000c101b06 */
[----:B-1----:R0:W-:Y:S04]  /*0d20*/  STG.E.64 desc[UR6][R2.64+0x170], R8 ;  /* 0x0001700802007986 */ /* 0x0021e8000c101b06 */
[----:B------:R0:W-:Y:S04]  /*0d30*/  STG.E.64 desc[UR6][R2.64+0x178], R10 ;  /* 0x0001780a02007986 */ /* 0x0001e8000c101b06 */
[----:B--2---:R0:W-:Y:S04]  /*0d40*/  STG.E.64 desc[UR6][R2.64+0x180], R16 ;  /* 0x0001801002007986 */ /* 0x0041e8000c101b06 */
[----:B------:R0:W-:Y:S04]  /*0d50*/  STG.E.64 desc[UR6][R2.64+0x188], R18 ;  /* 0x0001881202007986 */ /* 0x0001e8000c101b06 */
[----:B---3--:R0:W-:Y:S04]  /*0d60*/  STG.E.64 desc[UR6][R2.64+0x190], R12 ;  /* 0x0001900c02007986 */ /* 0x0081e8000c101b06 */
[----:B------:R0:W-:Y:S04]  /*0d70*/  STG.E.64 desc[UR6][R2.64+0x198], R14 ;  /* 0x0001980e02007986 */ /* 0x0001e8000c101b06 */
[----:B----4-:R0:W-:Y:S04]  /*0d80*/  STG.E.64 desc[UR6][R2.64+0x1a0], R20 ;  /* 0x0001a01402007986 */ /* 0x0101e8000c101b06 */
[----:B------:R0:W-:Y:S04]  /*0d90*/  STG.E.64 desc[UR6][R2.64+0x1a8], R22 ;  /* 0x0001a81602007986 */ /* 0x0001e8000c101b06 */
[----:B-----5:R0:W-:Y:S04]  /*0da0*/  STG.E.64 desc[UR6][R2.64+0x1b0], R24 ;  /* 0x0001b01802007986 */ /* 0x0201e8000c101b06 */
[----:B------:R0:W-:Y:S01]  /*0db0*/  STG.E.64 desc[UR6][R2.64+0x1b8], R26 ;  /* 0x0001b81a02007986 */ /* 0x0001e2000c101b06 */
[----:B------:R-:W-:Y:S05]  /*0dc0*/  BRA.U UP0, `(.L_x_1) ;  /* 0xfffffff900607547 */ /* 0x000fea000b83ffff */
[----:B0-----:R-:W0:Y:S01]  /*0dd0*/  S2R R5, SR_VIRTUALSMID ;  /* 0x0000000000057919 */ /* 0x001e220000004300 */
[----:B------:R-:W1:Y:S02]  /*0de0*/  LDC.64 R2, c[0x0][0x390] ;  /* 0x0000e400ff027b82 */ /* 0x000e640000000a00 */
[----:B-1----:R-:W-:-:S05]  /*0df0*/  IMAD.WIDE.U32 R2, R0, 0x4, R2 ;  /* 0x0000000400027825 */ /* 0x002fca00078e0002 */
[----:B0-----:R-:W-:Y:S01]  /*0e00*/  STG.E desc[UR6][R2.64], R5 ;  /* 0x0000000502007986 */ /* 0x001fe2000c101906 */
[----:B------:R-:W-:Y:S05]  /*0e10*/  EXIT ;  /* 0x000000000000794d */ /* 0x000fea0003800000 */
.L_x_2:
[----:B------:R-:W-:-:S00]  /*0e20*/  BRA `(.L_x_2) ;  /* 0xfffffffc00fc7947 */ /* 0x000fc0000383ffff */
[----:B------:R-:W-:-:S00]  /*0e30*/  NOP ;  /* 0x0000000000007918 */ /* 0x000fc00000000000 */
        /* <DEDUP_REMOVED lines=12> */
.L_x_3:


//--------------------- .nv.shared._Z20getGlobalTimerJitter7param_t --------------------------
	.section	.nv.shared._Z20getGlobalTimerJitter7param_t,"aw",@nobits
	.sectionflags	@""
	.align	8
.nv.shared._Z20getGlobalTimerJitter7param_t:
	.zero		33792


//--------------------- .nv.shared.reserved.0     --------------------------
	.section	.nv.shared.reserved.0,"aw",@nobits
	.weak		__nv_reservedSMEM_offset_0_alias
	.size		__nv_reservedSMEM_offset_0_alias, 0, 64
	.other		__nv_reservedSMEM_offset_0_alias,@"STO_CUDA_RESERVED_SHARED STV_DEFAULT"
__nv_reservedSMEM_offset_0_alias:
	.zero		0
	.zero		64


//--------------------- .nv.constant0._Z20getGlobalTimerJitter7param_t --------------------------
	.section	.nv.constant0._Z20getGlobalTimerJitter7param_t,"a",@progbits
	.sectionflags	@""
	.align	4
.nv.constant0._Z20getGlobalTimerJitter7param_t:
	.zero		944


//--------------------- SYMBOLS --------------------------

	.type		.nv.reservedSmem.offset0,@object
	.size		.nv.reservedSmem.offset0,0x4
	.type		.nv.reservedSmem.cap,@object
	.size		.nv.reservedSmem.cap,0x4
